//
// Generated by NVIDIA NVVM Compiler
//
// Compiler Build ID: CL-36424714
// Cuda compilation tools, release 13.0, V13.0.88
// Based on NVVM 20.0.0
//

.version 9.0
.target sm_100
.address_size 64

	// .globl	_Z15gridIdx_examplev
.extern .func  (.param .b32 func_retval0) vprintf
(
	.param .b64 vprintf_param_0,
	.param .b64 vprintf_param_1
)
;
.global .align 1 .b8 $str[1];

.visible .entry _Z15gridIdx_examplev()
{
	.reg .b32 	%r<3>;
	.reg .b64 	%rd<3>;

	mov.u64 	%rd1, $str;
	cvta.global.u64 	%rd2, %rd1;
	{ // callseq 0, 0
	.param .b64 param0;
	st.param.b64 	[param0], %rd2;
	.param .b64 param1;
	st.param.b64 	[param1], 0;
	.param .b32 retval0;
	call.uni (retval0), 
	vprintf, 
	(
	param0, 
	param1
	);
	ld.param.b32 	%r1, [retval0];
	} // callseq 0
	ret;

}


// ===== COMPILED SASS (sm_100) =====

	.target	sm_100

	.elftype	@"ET_EXEC"


//--------------------- .note.nv.tkinfo           --------------------------
	.section	.note.nv.tkinfo,"",@"SHT_NOTE"
	.sectionflags	@"SHF_NOTE_NV_TKINFO"
	.tkinfo
        /*0018*/ 	.word	0x00000002
        /*0030*/ 	.string	""
        /*0030*/ 	.string	"ptxas"
        /*0030*/ 	.string	"Cuda compilation tools, release 13.0, V13.0.88"
        /*0030*/ 	.string	"Build cuda_13.0.r13.0/compiler.36424714_0"
        /*0030*/ 	.string	"-arch sm_100 -m 64 "



//--------------------- .note.nv.cuinfo           --------------------------
	.section	.note.nv.cuinfo,"",@"SHT_NOTE"
	.sectionflags	@"SHF_NOTE_NV_CUINFO"
        /*0018*/ 	.short	0x0002
        /*001a*/ 	.short	0x0064
        /*001c*/ 	.short	0x0082
	.zero		2


//--------------------- .nv.info                  --------------------------
	.section	.nv.info,"",@"SHT_CUDA_INFO"
	.align	4


	//----- nvinfo : EIATTR_REGCOUNT
	.align		4
        /*0000*/ 	.byte	0x04, 0x2f
        /*0002*/ 	.short	(.L_2 - .L_1)
	.align		4
.L_1:
        /*0004*/ 	.word	index@(_Z15gridIdx_examplev)
        /*0008*/ 	.word	0x00000018


	//----- nvinfo : EIATTR_FRAME_SIZE
	.align		4
.L_2:
        /*000c*/ 	.byte	0x04, 0x11
        /*000e*/ 	.short	(.L_4 - .L_3)
	.align		4
.L_3:
        /*0010*/ 	.word	index@(_Z15gridIdx_examplev)
        /*0014*/ 	.word	0x00000000


	//----- nvinfo : EIATTR_MIN_STACK_SIZE
	.align		4
.L_4:
        /*0018*/ 	.byte	0x04, 0x12
        /*001a*/ 	.short	(.L_6 - .L_5)
	.align		4
.L_5:
        /*001c*/ 	.word	index@(_Z15gridIdx_examplev)
        /*0020*/ 	.word	0x00000000
.L_6:


//--------------------- .nv.compat                --------------------------
	.section	.nv.compat,"",@"SHT_CUDA_COMPAT_INFO"
	.align	4
        /*0000*/ 	.byte	0x02, 0x09, 0x00, 0x00, 0x02, 0x02, 0x01, 0x00, 0x02, 0x05, 0x05, 0x00, 0x03, 0x07, 0x01, 0x01
        /*0010*/ 	.byte	0x02, 0x03, 0x00, 0x00, 0x02, 0x06, 0x01, 0x00, 0x04, 0x0b, 0x08, 0x00, 0x09, 0x00, 0x00, 0x00
        /*0020*/ 	.byte	0x00, 0x00, 0x00, 0x00


//--------------------- .nv.info._Z15gridIdx_examplev --------------------------
	.section	.nv.info._Z15gridIdx_examplev,"",@"SHT_CUDA_INFO"
	.sectionflags	@""
	.align	4


	//----- nvinfo : EIATTR_CUDA_API_VERSION
	.align		4
        /*0000*/ 	.byte	0x04, 0x37
        /*0002*/ 	.short	(.L_8 - .L_7)
.L_7:
        /*0004*/ 	.word	0x00000082


	//----- nvinfo : EIATTR_SPARSE_MMA_MASK
	.align		4
.L_8:
        /*0008*/ 	.byte	0x03, 0x50
        /*000a*/ 	.short	0x0000


	//----- nvinfo : EIATTR_MAXREG_COUNT
	.align		4
        /*000c*/ 	.byte	0x03, 0x1b
        /*000e*/ 	.short	0x00ff


	//----- nvinfo : EIATTR_EXTERNS
	.align		4
        /*0010*/ 	.byte	0x04, 0x0f
        /*0012*/ 	.short	(.L_10 - .L_9)


	//   ....[0]....
	.align		4
.L_9:
        /*0014*/ 	.word	index@(vprintf)


	//----- nvinfo : EIATTR_MERCURY_ISA_VERSION
	.align		4
.L_10:
        /*0018*/ 	.byte	0x03, 0x5f
        /*001a*/ 	.short	0x0101


	//----- nvinfo : EIATTR_VRC_CTA_INIT_COUNT
	.align		4
        /*001c*/ 	.byte	0x02, 0x4a
	.zero		1
	.zero		1


	//----- nvinfo : EIATTR_SYSCALL_OFFSETS
	.align		4
        /*0020*/ 	.byte	0x04, 0x46
        /*0022*/ 	.short	(.L_12 - .L_11)


	//   ....[0]....
.L_11:
        /*0024*/ 	.word	0x00000080


	//----- nvinfo : EIATTR_EXIT_INSTR_OFFSETS
	.align		4
.L_12:
        /*0028*/ 	.byte	0x04, 0x1c
        /*002a*/ 	.short	(.L_14 - .L_13)


	//   ....[0]....
.L_13:
        /*002c*/ 	.word	0x00000090


	//----- nvinfo : EIATTR_SW_WAR
	.align		4
.L_14:
        /*0030*/ 	.byte	0x04, 0x36
        /*0032*/ 	.short	(.L_16 - .L_15)
.L_15:
        /*0034*/ 	.word	0x00000008
.L_16:


//--------------------- .nv.callgraph             --------------------------
	.section	.nv.callgraph,"",@"SHT_CUDA_CALLGRAPH"
	.align	4
	.sectionentsize	8
	.align		4
        /*0000*/ 	.word	0x00000000
	.align		4
        /*0004*/ 	.word	0xffffffff
	.align		4
        /*0008*/ 	.word	index@(_Z15gridIdx_examplev)
	.align		4
        /*000c*/ 	.word	index@(vprintf)
	.align		4
        /*0010*/ 	.word	0x00000000
	.align		4
        /*0014*/ 	.word	0xfffffffe
	.align		4
        /*0018*/ 	.word	0x00000000
	.align		4
        /*001c*/ 	.word	0xfffffffd
	.align		4
        /*0020*/ 	.word	0x00000000
	.align		4
        /*0024*/ 	.word	0xfffffffc


//--------------------- .nv.constant4             --------------------------
	.section	.nv.constant4,"a",@progbits
	.align	8
	.align		8
.nv.constant4:
        /*0000*/ 	.dword	vprintf
	.align		8
        /*0008*/ 	.dword	$str


//--------------------- .text._Z15gridIdx_examplev --------------------------
	.section	.text._Z15gridIdx_examplev,"ax",@progbits
	.align	128
        .global         _Z15gridIdx_examplev
        .type           _Z15gridIdx_examplev,@function
        .size           _Z15gridIdx_examplev,(.L_x_2 - _Z15gridIdx_examplev)
        .other          _Z15gridIdx_examplev,@"STO_CUDA_ENTRY STV_DEFAULT"
_Z15gridIdx_examplev:
.text._Z15gridIdx_examplev:
[----:B------:R-:W0:Y:S01]  /*0000*/  LDC R1, c[0x0][0x37c] ;  /* 0x0000df00ff017b82 */ /* 0x000e220000000800 */
[----:B------:R-:W-:Y:S01]  /*0010*/  MOV R0, 0x0 ;  /* 0x0000000000007802 */ /* 0x000fe20000000f00 */
[----:B------:R-:W1:Y:S01]  /*0020*/  LDCU.64 UR4, c[0x4][0x8] ;  /* 0x01000100ff0477ac */ /* 0x000e620008000a00 */
[----:B------:R-:W-:-:S05]  /*0030*/  CS2R R6, SRZ ;  /* 0x0000000000067805 */ /* 0x000fca000001ff00 */
[----:B------:R2:W3:Y:S01]  /*0040*/  LDC.64 R2, c[0x4][R0] ;  /* 0x0100000000027b82 */ /* 0x0004e20000000a00 */
[----:B-1----:R-:W-:Y:S02]  /*0050*/  IMAD.U32 R4, RZ, RZ, UR4 ;  /* 0x00000004ff047e24 */ /* 0x002fe4000f8e00ff */
[----:B--2---:R-:W-:-:S07]  /*0060*/  IMAD.U32 R5, RZ, RZ, UR5 ;  /* 0x00000005ff057e24 */ /* 0x004fce000f8e00ff */
[----:B------:R-:W-:-:S07]  /*0070*/  LEPC R20, `(.L_x_0) ;  /* 0x000000001014794e */ /* 0x000fce0000000000 */
[----:B0--3--:R-:W-:Y:S05]  /*0080*/  CALL.ABS.NOINC R2 ;  /* 0x0000000002007343 */ /* 0x009fea0003c00000 */
.L_x_0:
[----:B------:R-:W-:Y:S05]  /*0090*/  EXIT ;  /* 0x000000000000794d */ /* 0x000fea0003800000 */
.L_x_1:
[----:B------:R-:W-:-:S00]  /*00a0*/  BRA `(.L_x_1) ;  /* 0xfffffffc00fc7947 */ /* 0x000fc0000383ffff */
[----:B------:R-:W-:-:S00]  /*00b0*/  NOP ;  /* 0x0000000000007918 */ /* 0x000fc00000000000 */
        /* <DEDUP_REMOVED lines=12> */
.L_x_2:


//--------------------- .nv.shared.reserved.0     --------------------------
	.section	.nv.shared.reserved.0,"aw",@nobits
	.weak		__nv_reservedSMEM_offset_0_alias
	.size		__nv_reservedSMEM_offset_0_alias, 0, 64
	.other		__nv_reservedSMEM_offset_0_alias,@"STO_CUDA_RESERVED_SHARED STV_DEFAULT"
__nv_reservedSMEM_offset_0_alias:
	.zero		0
	.zero		64


//--------------------- .nv.global                --------------------------
	.section	.nv.global,"aw",@nobits
.nv.global:
	.type		$str,@object
	.size		$str,(.L_0 - $str)
$str:
	.zero		1
.L_0:


//--------------------- .nv.constant0._Z15gridIdx_examplev --------------------------
	.section	.nv.constant0._Z15gridIdx_examplev,"a",@progbits
	.sectionflags	@""
	.align	4
.nv.constant0._Z15gridIdx_examplev:
	.zero		896


//--------------------- SYMBOLS --------------------------

	.type		.nv.reservedSmem.offset0,@object
	.size		.nv.reservedSmem.offset0,0x4
	.type		vprintf,@function
